//
// Generated by NVIDIA NVVM Compiler
//
// Compiler Build ID: CL-36424714
// Cuda compilation tools, release 13.0, V13.0.88
// Based on NVVM 20.0.0
//

.version 9.0
.target sm_100
.address_size 64

	// .globl	_Z9mseKernelPfS_S_
.extern .shared .align 16 .b8 cache[];

.visible .entry _Z9mseKernelPfS_S_(
	.param .u64 .ptr .align 1 _Z9mseKernelPfS_S__param_0,
	.param .u64 .ptr .align 1 _Z9mseKernelPfS_S__param_1,
	.param .u64 .ptr .align 1 _Z9mseKernelPfS_S__param_2
)
{
	.reg .pred 	%p<6>;
	.reg .b32 	%r<14>;
	.reg .b32 	%f<10>;
	.reg .b64 	%rd<12>;

	ld.param.u64 	%rd1, [_Z9mseKernelPfS_S__param_0];
	ld.param.u64 	%rd2, [_Z9mseKernelPfS_S__param_1];
	ld.param.u64 	%rd3, [_Z9mseKernelPfS_S__param_2];
	mov.u32 	%r1, %tid.x;
	mov.u32 	%r2, %ctaid.x;
	mov.u32 	%r13, %ntid.x;
	mad.lo.s32 	%r4, %r2, %r13, %r1;
	setp.gt.s32 	%p1, %r4, 999998;
	shl.b32 	%r8, %r1, 2;
	mov.u32 	%r9, cache;
	add.s32 	%r5, %r9, %r8;
	@%p1 bra 	$L__BB0_2;
	cvta.to.global.u64 	%rd4, %rd1;
	cvta.to.global.u64 	%rd5, %rd2;
	mul.wide.s32 	%rd6, %r4, 4;
	add.s64 	%rd7, %rd4, %rd6;
	ld.global.f32 	%f1, [%rd7];
	add.s64 	%rd8, %rd5, %rd6;
	ld.global.f32 	%f2, [%rd8];
	sub.f32 	%f3, %f1, %f2;
	mul.f32 	%f4, %f3, %f3;
	div.rn.f32 	%f5, %f4, 0f497423F0;
	st.shared.f32 	[%r5], %f5;
	bra.uni 	$L__BB0_3;
$L__BB0_2:
	mov.b32 	%r10, 0;
	st.shared.u32 	[%r5], %r10;
$L__BB0_3:
	bar.sync 	0;
	setp.lt.u32 	%p2, %r13, 2;
	@%p2 bra 	$L__BB0_7;
$L__BB0_4:
	shr.u32 	%r7, %r13, 1;
	setp.ge.u32 	%p3, %r1, %r7;
	@%p3 bra 	$L__BB0_6;
	shl.b32 	%r11, %r7, 2;
	add.s32 	%r12, %r5, %r11;
	ld.shared.f32 	%f6, [%r12];
	ld.shared.f32 	%f7, [%r5];
	add.f32 	%f8, %f6, %f7;
	st.shared.f32 	[%r5], %f8;
$L__BB0_6:
	bar.sync 	0;
	setp.gt.u32 	%p4, %r13, 3;
	mov.u32 	%r13, %r7;
	@%p4 bra 	$L__BB0_4;
$L__BB0_7:
	setp.ne.s32 	%p5, %r1, 0;
	@%p5 bra 	$L__BB0_9;
	ld.shared.f32 	%f9, [cache];
	cvta.to.global.u64 	%rd9, %rd3;
	mul.wide.u32 	%rd10, %r2, 4;
	add.s64 	%rd11, %rd9, %rd10;
	st.global.f32 	[%rd11], %f9;
$L__BB0_9:
	ret;

}
	// .globl	_Z15reductionKernelPfS_i
.visible .entry _Z15reductionKernelPfS_i(
	.param .u64 .ptr .align 1 _Z15reductionKernelPfS_i_param_0,
	.param .u64 .ptr .align 1 _Z15reductionKernelPfS_i_param_1,
	.param .u32 _Z15reductionKernelPfS_i_param_2
)
{
	.reg .pred 	%p<7>;
	.reg .b32 	%r<20>;
	.reg .b32 	%f<8>;
	.reg .b64 	%rd<7>;

	ld.param.u64 	%rd2, [_Z15reductionKernelPfS_i_param_0];
	ld.param.u64 	%rd3, [_Z15reductionKernelPfS_i_param_1];
	ld.param.u32 	%r10, [_Z15reductionKernelPfS_i_param_2];
	cvta.to.global.u64 	%rd1, %rd3;
	mov.u32 	%r1, %tid.x;
	mov.u32 	%r11, %ctaid.x;
	mov.u32 	%r18, %ntid.x;
	mad.lo.s32 	%r3, %r11, %r18, %r1;
	setp.ge.s32 	%p1, %r3, %r10;
	shl.b32 	%r12, %r1, 2;
	mov.u32 	%r13, cache;
	add.s32 	%r4, %r13, %r12;
	@%p1 bra 	$L__BB1_2;
	cvta.to.global.u64 	%rd4, %rd2;
	mul.wide.s32 	%rd5, %r3, 4;
	add.s64 	%rd6, %rd4, %rd5;
	ld.global.f32 	%f2, [%rd6];
	st.shared.f32 	[%r4], %f2;
	bra.uni 	$L__BB1_3;
$L__BB1_2:
	mov.b32 	%r14, 0;
	st.shared.u32 	[%r4], %r14;
$L__BB1_3:
	bar.sync 	0;
	setp.lt.u32 	%p2, %r18, 2;
	@%p2 bra 	$L__BB1_7;
$L__BB1_4:
	shr.u32 	%r6, %r18, 1;
	setp.ge.u32 	%p3, %r1, %r6;
	@%p3 bra 	$L__BB1_6;
	shl.b32 	%r15, %r6, 2;
	add.s32 	%r16, %r4, %r15;
	ld.shared.f32 	%f3, [%r16];
	ld.shared.f32 	%f4, [%r4];
	add.f32 	%f5, %f3, %f4;
	st.shared.f32 	[%r4], %f5;
$L__BB1_6:
	bar.sync 	0;
	setp.gt.u32 	%p4, %r18, 3;
	mov.u32 	%r18, %r6;
	@%p4 bra 	$L__BB1_4;
$L__BB1_7:
	setp.ne.s32 	%p5, %r1, 0;
	@%p5 bra 	$L__BB1_10;
	ld.shared.f32 	%f1, [cache];
	ld.global.u32 	%r19, [%rd1];
$L__BB1_9:
	mov.b32 	%f6, %r19;
	add.f32 	%f7, %f1, %f6;
	mov.b32 	%r17, %f7;
	atom.relaxed.global.cas.b32 	%r9, [%rd1], %r19, %r17;
	setp.ne.s32 	%p6, %r19, %r9;
	mov.u32 	%r19, %r9;
	@%p6 bra 	$L__BB1_9;
$L__BB1_10:
	ret;

}


// ===== COMPILED SASS (sm_100) =====

	.target	sm_100

	.elftype	@"ET_EXEC"


//--------------------- .note.nv.tkinfo           --------------------------
	.section	.note.nv.tkinfo,"",@"SHT_NOTE"
	.sectionflags	@"SHF_NOTE_NV_TKINFO"
	.tkinfo
        /*0018*/ 	.word	0x00000002
        /*0030*/ 	.string	""
        /*0030*/ 	.string	"ptxas"
        /*0030*/ 	.string	"Cuda compilation tools, release 13.0, V13.0.88"
        /*0030*/ 	.string	"Build cuda_13.0.r13.0/compiler.36424714_0"
        /*0030*/ 	.string	"-arch sm_100 -m 64 "



//--------------------- .note.nv.cuinfo           --------------------------
	.section	.note.nv.cuinfo,"",@"SHT_NOTE"
	.sectionflags	@"SHF_NOTE_NV_CUINFO"
        /*0018*/ 	.short	0x0002
        /*001a*/ 	.short	0x0064
        /*001c*/ 	.short	0x0082
	.zero		2


//--------------------- .nv.info                  --------------------------
	.section	.nv.info,"",@"SHT_CUDA_INFO"
	.align	4


	//----- nvinfo : EIATTR_REGCOUNT
	.align		4
        /*0000*/ 	.byte	0x04, 0x2f
        /*0002*/ 	.short	(.L_1 - .L_0)
	.align		4
.L_0:
        /*0004*/ 	.word	index@(_Z9mseKernelPfS_S_)
        /*0008*/ 	.word	0x00000010


	//----- nvinfo : EIATTR_FRAME_SIZE
	.align		4
.L_1:
        /*000c*/ 	.byte	0x04, 0x11
        /*000e*/ 	.short	(.L_3 - .L_2)
	.align		4
.L_2:
        /*0010*/ 	.word	index@($__internal_0_$__cuda_sm3x_div_rn_noftz_f32_slowpath)
        /*0014*/ 	.word	0x00000000


	//----- nvinfo : EIATTR_FRAME_SIZE
	.align		4
.L_3:
        /*0018*/ 	.byte	0x04, 0x11
        /*001a*/ 	.short	(.L_5 - .L_4)
	.align		4
.L_4:
        /*001c*/ 	.word	index@(_Z9mseKernelPfS_S_)
        /*0020*/ 	.word	0x00000000


	//----- nvinfo : EIATTR_REGCOUNT
	.align		4
.L_5:
        /*0024*/ 	.byte	0x04, 0x2f
        /*0026*/ 	.short	(.L_7 - .L_6)
	.align		4
.L_6:
        /*0028*/ 	.word	index@(_Z15reductionKernelPfS_i)
        /*002c*/ 	.word	0x0000000a


	//----- nvinfo : EIATTR_FRAME_SIZE
	.align		4
.L_7:
        /*0030*/ 	.byte	0x04, 0x11
        /*0032*/ 	.short	(.L_9 - .L_8)
	.align		4
.L_8:
        /*0034*/ 	.word	index@(_Z15reductionKernelPfS_i)
        /*0038*/ 	.word	0x00000000


	//----- nvinfo : EIATTR_MIN_STACK_SIZE
	.align		4
.L_9:
        /*003c*/ 	.byte	0x04, 0x12
        /*003e*/ 	.short	(.L_11 - .L_10)
	.align		4
.L_10:
        /*0040*/ 	.word	index@(_Z15reductionKernelPfS_i)
        /*0044*/ 	.word	0x00000000


	//----- nvinfo : EIATTR_MIN_STACK_SIZE
	.align		4
.L_11:
        /*0048*/ 	.byte	0x04, 0x12
        /*004a*/ 	.short	(.L_13 - .L_12)
	.align		4
.L_12:
        /*004c*/ 	.word	index@(_Z9mseKernelPfS_S_)
        /*0050*/ 	.word	0x00000000
.L_13:


//--------------------- .nv.compat                --------------------------
	.section	.nv.compat,"",@"SHT_CUDA_COMPAT_INFO"
	.align	4
        /*0000*/ 	.byte	0x02, 0x09, 0x00, 0x00, 0x02, 0x02, 0x01, 0x00, 0x02, 0x05, 0x05, 0x00, 0x03, 0x07, 0x01, 0x01
        /*0010*/ 	.byte	0x02, 0x03, 0x00, 0x00, 0x02, 0x06, 0x01, 0x00, 0x04, 0x0b, 0x08, 0x00, 0x01, 0x00, 0x00, 0x00
        /*0020*/ 	.byte	0x00, 0x00, 0x00, 0x00


//--------------------- .nv.info._Z15reductionKernelPfS_i --------------------------
	.section	.nv.info._Z15reductionKernelPfS_i,"",@"SHT_CUDA_INFO"
	.sectionflags	@""
	.align	4


	//----- nvinfo : EIATTR_CUDA_API_VERSION
	.align		4
        /*0000*/ 	.byte	0x04, 0x37
        /*0002*/ 	.short	(.L_15 - .L_14)
.L_14:
        /*0004*/ 	.word	0x00000082


	//----- nvinfo : EIATTR_KPARAM_INFO
	.align		4
.L_15:
        /*0008*/ 	.byte	0x04, 0x17
        /*000a*/ 	.short	(.L_17 - .L_16)
.L_16:
        /*000c*/ 	.word	0x00000000
        /*0010*/ 	.short	0x0002
        /*0012*/ 	.short	0x0010
        /*0014*/ 	.byte	0x00, 0xf0, 0x11, 0x00


	//----- nvinfo : EIATTR_KPARAM_INFO
	.align		4
.L_17:
        /*0018*/ 	.byte	0x04, 0x17
        /*001a*/ 	.short	(.L_19 - .L_18)
.L_18:
        /*001c*/ 	.word	0x00000000
        /*0020*/ 	.short	0x0001
        /*0022*/ 	.short	0x0008
        /*0024*/ 	.byte	0x00, 0xf5, 0x21, 0x00


	//----- nvinfo : EIATTR_KPARAM_INFO
	.align		4
.L_19:
        /*0028*/ 	.byte	0x04, 0x17
        /*002a*/ 	.short	(.L_21 - .L_20)
.L_20:
        /*002c*/ 	.word	0x00000000
        /*0030*/ 	.short	0x0000
        /*0032*/ 	.short	0x0000
        /*0034*/ 	.byte	0x00, 0xf5, 0x21, 0x00


	//----- nvinfo : EIATTR_SPARSE_MMA_MASK
	.align		4
.L_21:
        /*0038*/ 	.byte	0x03, 0x50
        /*003a*/ 	.short	0x0000


	//----- nvinfo : EIATTR_MAXREG_COUNT
	.align		4
        /*003c*/ 	.byte	0x03, 0x1b
        /*003e*/ 	.short	0x00ff


	//----- nvinfo : EIATTR_NUM_BARRIERS
	.align		4
        /*0040*/ 	.byte	0x02, 0x4c
        /*0042*/ 	.byte	0x01
	.zero		1


	//----- nvinfo : EIATTR_MERCURY_ISA_VERSION
	.align		4
        /*0044*/ 	.byte	0x03, 0x5f
        /*0046*/ 	.short	0x0101


	//----- nvinfo : EIATTR_VRC_CTA_INIT_COUNT
	.align		4
        /*0048*/ 	.byte	0x02, 0x4a
	.zero		1
	.zero		1


	//----- nvinfo : EIATTR_EXIT_INSTR_OFFSETS
	.align		4
        /*004c*/ 	.byte	0x04, 0x1c
        /*004e*/ 	.short	(.L_23 - .L_22)


	//   ....[0]....
.L_22:
        /*0050*/ 	.word	0x00000200


	//   ....[1]....
        /*0054*/ 	.word	0x000002d0


	//----- nvinfo : EIATTR_CRS_STACK_SIZE
	.align		4
.L_23:
        /*0058*/ 	.byte	0x04, 0x1e
        /*005a*/ 	.short	(.L_25 - .L_24)
.L_24:
        /*005c*/ 	.word	0x00000000


	//----- nvinfo : EIATTR_CBANK_PARAM_SIZE
	.align		4
.L_25:
        /*0060*/ 	.byte	0x03, 0x19
        /*0062*/ 	.short	0x0014


	//----- nvinfo : EIATTR_PARAM_CBANK
	.align		4
        /*0064*/ 	.byte	0x04, 0x0a
        /*0066*/ 	.short	(.L_27 - .L_26)
	.align		4
.L_26:
        /*0068*/ 	.word	index@(.nv.constant0._Z15reductionKernelPfS_i)
        /*006c*/ 	.short	0x0380
        /*006e*/ 	.short	0x0014


	//----- nvinfo : EIATTR_SW_WAR
	.align		4
.L_27:
        /*0070*/ 	.byte	0x04, 0x36
        /*0072*/ 	.short	(.L_29 - .L_28)
.L_28:
        /*0074*/ 	.word	0x00000008
.L_29:


//--------------------- .nv.info._Z9mseKernelPfS_S_ --------------------------
	.section	.nv.info._Z9mseKernelPfS_S_,"",@"SHT_CUDA_INFO"
	.sectionflags	@""
	.align	4


	//----- nvinfo : EIATTR_CUDA_API_VERSION
	.align		4
        /*0000*/ 	.byte	0x04, 0x37
        /*0002*/ 	.short	(.L_31 - .L_30)
.L_30:
        /*0004*/ 	.word	0x00000082


	//----- nvinfo : EIATTR_KPARAM_INFO
	.align		4
.L_31:
        /*0008*/ 	.byte	0x04, 0x17
        /*000a*/ 	.short	(.L_33 - .L_32)
.L_32:
        /*000c*/ 	.word	0x00000000
        /*0010*/ 	.short	0x0002
        /*0012*/ 	.short	0x0010
        /*0014*/ 	.byte	0x00, 0xf5, 0x21, 0x00


	//----- nvinfo : EIATTR_KPARAM_INFO
	.align		4
.L_33:
        /*0018*/ 	.byte	0x04, 0x17
        /*001a*/ 	.short	(.L_35 - .L_34)
.L_34:
        /*001c*/ 	.word	0x00000000
        /*0020*/ 	.short	0x0001
        /*0022*/ 	.short	0x0008
        /*0024*/ 	.byte	0x00, 0xf5, 0x21, 0x00


	//----- nvinfo : EIATTR_KPARAM_INFO
	.align		4
.L_35:
        /*0028*/ 	.byte	0x04, 0x17
        /*002a*/ 	.short	(.L_37 - .L_36)
.L_36:
        /*002c*/ 	.word	0x00000000
        /*0030*/ 	.short	0x0000
        /*0032*/ 	.short	0x0000
        /*0034*/ 	.byte	0x00, 0xf5, 0x21, 0x00


	//----- nvinfo : EIATTR_SPARSE_MMA_MASK
	.align		4
.L_37:
        /*0038*/ 	.byte	0x03, 0x50
        /*003a*/ 	.short	0x0000


	//----- nvinfo : EIATTR_MAXREG_COUNT
	.align		4
        /*003c*/ 	.byte	0x03, 0x1b
        /*003e*/ 	.short	0x00ff


	//----- nvinfo : EIATTR_NUM_BARRIERS
	.align		4
        /*0040*/ 	.byte	0x02, 0x4c
        /*0042*/ 	.byte	0x01
	.zero		1


	//----- nvinfo : EIATTR_MERCURY_ISA_VERSION
	.align		4
        /*0044*/ 	.byte	0x03, 0x5f
        /*0046*/ 	.short	0x0101


	//----- nvinfo : EIATTR_VRC_CTA_INIT_COUNT
	.align		4
        /*0048*/ 	.byte	0x02, 0x4a
	.zero		1
	.zero		1


	//----- nvinfo : EIATTR_EXIT_INSTR_OFFSETS
	.align		4
        /*004c*/ 	.byte	0x04, 0x1c
        /*004e*/ 	.short	(.L_39 - .L_38)


	//   ....[0]....
.L_38:
        /*0050*/ 	.word	0x00000370


	//   ....[1]....
        /*0054*/ 	.word	0x000003f0


	//----- nvinfo : EIATTR_CRS_STACK_SIZE
	.align		4
.L_39:
        /*0058*/ 	.byte	0x04, 0x1e
        /*005a*/ 	.short	(.L_41 - .L_40)
.L_40:
        /*005c*/ 	.word	0x00000000


	//----- nvinfo : EIATTR_CBANK_PARAM_SIZE
	.align		4
.L_41:
        /*0060*/ 	.byte	0x03, 0x19
        /*0062*/ 	.short	0x0018


	//----- nvinfo : EIATTR_PARAM_CBANK
	.align		4
        /*0064*/ 	.byte	0x04, 0x0a
        /*0066*/ 	.short	(.L_43 - .L_42)
	.align		4
.L_42:
        /*0068*/ 	.word	index@(.nv.constant0._Z9mseKernelPfS_S_)
        /*006c*/ 	.short	0x0380
        /*006e*/ 	.short	0x0018


	//----- nvinfo : EIATTR_SW_WAR
	.align		4
.L_43:
        /*0070*/ 	.byte	0x04, 0x36
        /*0072*/ 	.short	(.L_45 - .L_44)
.L_44:
        /*0074*/ 	.word	0x00000008
.L_45:


//--------------------- .nv.callgraph             --------------------------
	.section	.nv.callgraph,"",@"SHT_CUDA_CALLGRAPH"
	.align	4
	.sectionentsize	8
	.align		4
        /*0000*/ 	.word	0x00000000
	.align		4
        /*0004*/ 	.word	0xffffffff
	.align		4
        /*0008*/ 	.word	0x00000000
	.align		4
        /*000c*/ 	.word	0xfffffffe
	.align		4
        /*0010*/ 	.word	0x00000000
	.align		4
        /*0014*/ 	.word	0xfffffffd
	.align		4
        /*0018*/ 	.word	0x00000000
	.align		4
        /*001c*/ 	.word	0xfffffffc


//--------------------- .text._Z15reductionKernelPfS_i --------------------------
	.section	.text._Z15reductionKernelPfS_i,"ax",@progbits
	.align	128
        .global         _Z15reductionKernelPfS_i
        .type           _Z15reductionKernelPfS_i,@function
        .size           _Z15reductionKernelPfS_i,(.L_x_25 - _Z15reductionKernelPfS_i)
        .other          _Z15reductionKernelPfS_i,@"STO_CUDA_ENTRY STV_DEFAULT"
_Z15reductionKernelPfS_i:
.text._Z15reductionKernelPfS_i:
[----:B------:R-:W-:Y:S01]  /*0000*/  LDC R1, c[0x0][0x37c] ;  /* 0x0000df00ff017b82 */ /* 0x000fe20000000800 */
[----:B------:R-:W0:Y:S07]  /*0010*/  S2R R7, SR_TID.X ;  /* 0x0000000000077919 */ /* 0x000e2e0000002100 */
[----:B------:R-:W0:Y:S01]  /*0020*/  S2UR UR4, SR_CTAID.X ;  /* 0x00000000000479c3 */ /* 0x000e220000002500 */
[----:B------:R-:W1:Y:S01]  /*0030*/  LDCU UR5, c[0x0][0x390] ;  /* 0x00007200ff0577ac */ /* 0x000e620008000800 */
[----:B------:R-:W2:Y:S06]  /*0040*/  LDCU.64 UR6, c[0x0][0x358] ;  /* 0x00006b00ff0677ac */ /* 0x000eac0008000a00 */
[----:B------:R-:W0:Y:S02]  /*0050*/  LDC R4, c[0x0][0x360] ;  /* 0x0000d800ff047b82 */ /* 0x000e240000000800 */
[----:B0-----:R-:W-:-:S05]  /*0060*/  IMAD R5, R4, UR4, R7 ;  /* 0x0000000404057c24 */ /* 0x001fca000f8e0207 */
[----:B-1----:R-:W-:-:S13]  /*0070*/  ISETP.GE.AND P1, PT, R5, UR5, PT ;  /* 0x0000000505007c0c */ /* 0x002fda000bf26270 */
[----:B------:R-:W0:Y:S02]  /*0080*/  @!P1 LDC.64 R2, c[0x0][0x380] ;  /* 0x0000e000ff029b82 */ /* 0x000e240000000a00 */
[----:B0-----:R-:W-:-:S06]  /*0090*/  @!P1 IMAD.WIDE R2, R5, 0x4, R2 ;  /* 0x0000000405029825 */ /* 0x001fcc00078e0202 */
[----:B--2---:R-:W2:Y:S01]  /*00a0*/  @!P1 LDG.E R3, desc[UR6][R2.64] ;  /* 0x0000000602039981 */ /* 0x004ea2000c1e1900 */
[----:B------:R-:W0:Y:S01]  /*00b0*/  S2UR UR5, SR_CgaCtaId ;  /* 0x00000000000579c3 */ /* 0x000e220000008800 */
[----:B------:R-:W-:Y:S01]  /*00c0*/  UMOV UR4, 0x400 ;  /* 0x0000040000047882 */ /* 0x000fe20000000000 */
[----:B------:R-:W-:Y:S02]  /*00d0*/  ISETP.GE.U32.AND P2, PT, R4, 0x2, PT ;  /* 0x000000020400780c */ /* 0x000fe40003f46070 */
[----:B------:R-:W-:Y:S01]  /*00e0*/  ISETP.NE.AND P0, PT, R7, RZ, PT ;  /* 0x000000ff0700720c */ /* 0x000fe20003f05270 */
[----:B0-----:R-:W-:-:S06]  /*00f0*/  ULEA UR4, UR5, UR4, 0x18 ;  /* 0x0000000405047291 */ /* 0x001fcc000f8ec0ff */
[----:B------:R-:W-:-:S05]  /*0100*/  LEA R0, R7, UR4, 0x2 ;  /* 0x0000000407007c11 */ /* 0x000fca000f8e10ff */
[----:B--2---:R0:W-:Y:S04]  /*0110*/  @!P1 STS [R0], R3 ;  /* 0x0000000300009388 */ /* 0x0041e80000000800 */
[----:B------:R0:W-:Y:S01]  /*0120*/  @P1 STS [R0], RZ ;  /* 0x000000ff00001388 */ /* 0x0001e20000000800 */
[----:B------:R-:W-:Y:S06]  /*0130*/  BAR.SYNC.DEFER_BLOCKING 0x0 ;  /* 0x0000000000007b1d */ /* 0x000fec0000010000 */
[----:B------:R-:W-:Y:S05]  /*0140*/  @!P2 BRA `(.L_x_0) ;  /* 0x00000000002ca947 */ /* 0x000fea0003800000 */
.L_x_1:
[----:B------:R-:W-:-:S04]  /*0150*/  SHF.R.U32.HI R5, RZ, 0x1, R4 ;  /* 0x00000001ff057819 */ /* 0x000fc80000011604 */
[----:B------:R-:W-:-:S13]  /*0160*/  ISETP.GE.U32.AND P1, PT, R7, R5, PT ;  /* 0x000000050700720c */ /* 0x000fda0003f26070 */
[----:B------:R-:W-:Y:S01]  /*0170*/  @!P1 IMAD R2, R5, 0x4, R0 ;  /* 0x0000000405029824 */ /* 0x000fe200078e0200 */
[----:B0-----:R-:W-:Y:S05]  /*0180*/  @!P1 LDS R3, [R0] ;  /* 0x0000000000039984 */ /* 0x001fea0000000800 */
[----:B------:R-:W0:Y:S02]  /*0190*/  @!P1 LDS R2, [R2] ;  /* 0x0000000002029984 */ /* 0x000e240000000800 */
[----:B0-----:R-:W-:-:S05]  /*01a0*/  @!P1 FADD R3, R2, R3 ;  /* 0x0000000302039221 */ /* 0x001fca0000000000 */
[----:B------:R1:W-:Y:S01]  /*01b0*/  @!P1 STS [R0], R3 ;  /* 0x0000000300009388 */ /* 0x0003e20000000800 */
[----:B------:R-:W-:Y:S01]  /*01c0*/  BAR.SYNC.DEFER_BLOCKING 0x0 ;  /* 0x0000000000007b1d */ /* 0x000fe20000010000 */
[----:B------:R-:W-:Y:S01]  /*01d0*/  ISETP.GT.U32.AND P1, PT, R4, 0x3, PT ;  /* 0x000000030400780c */ /* 0x000fe20003f24070 */
[----:B------:R-:W-:-:S12]  /*01e0*/  IMAD.MOV.U32 R4, RZ, RZ, R5 ;  /* 0x000000ffff047224 */ /* 0x000fd800078e0005 */
[----:B-1----:R-:W-:Y:S05]  /*01f0*/  @P1 BRA `(.L_x_1) ;  /* 0xfffffffc00d41947 */ /* 0x002fea000383ffff */
.L_x_0:
[----:B------:R-:W-:Y:S05]  /*0200*/  @P0 EXIT ;  /* 0x000000000000094d */ /* 0x000fea0003800000 */
[----:B0-----:R-:W0:Y:S02]  /*0210*/  LDC.64 R2, c[0x0][0x388] ;  /* 0x0000e200ff027b82 */ /* 0x001e240000000a00 */
[----:B0-----:R0:W5:Y:S06]  /*0220*/  LDG.E R6, desc[UR6][R2.64] ;  /* 0x0000000602067981 */ /* 0x00116c000c1e1900 */
[----:B------:R-:W1:Y:S01]  /*0230*/  S2UR UR5, SR_CgaCtaId ;  /* 0x00000000000579c3 */ /* 0x000e620000008800 */
[----:B------:R-:W-:Y:S02]  /*0240*/  UMOV UR4, 0x400 ;  /* 0x0000040000047882 */ /* 0x000fe40000000000 */
[----:B-1----:R-:W-:-:S09]  /*0250*/  ULEA UR4, UR5, UR4, 0x18 ;  /* 0x0000000405047291 */ /* 0x002fd2000f8ec0ff */
[----:B0-----:R-:W1:Y:S03]  /*0260*/  LDS R5, [UR4] ;  /* 0x00000004ff057984 */ /* 0x001e660008000800 */
.L_x_2:
[----:B-1---5:R-:W-:Y:S01]  /*0270*/  FADD R7, R5, R6 ;  /* 0x0000000605077221 */ /* 0x022fe20000000000 */
[----:B------:R-:W-:Y:S05]  /*0280*/  YIELD ;  /* 0x0000000000007946 */ /* 0x000fea0003800000 */
[----:B------:R-:W2:Y:S02]  /*0290*/  ATOMG.E.CAS.STRONG.GPU PT, R7, [R2], R6, R7 ;  /* 0x00000006020773a9 */ /* 0x000ea400001ee107 */
[----:B--2---:R-:W-:Y:S01]  /*02a0*/  ISETP.NE.AND P0, PT, R6, R7, PT ;  /* 0x000000070600720c */ /* 0x004fe20003f05270 */
[----:B------:R-:W-:-:S12]  /*02b0*/  IMAD.MOV.U32 R6, RZ, RZ, R7 ;  /* 0x000000ffff067224 */ /* 0x000fd800078e0007 */
[----:B------:R-:W-:Y:S05]  /*02c0*/  @P0 BRA `(.L_x_2) ;  /* 0xfffffffc00e80947 */ /* 0x000fea000383ffff */
[----:B------:R-:W-:Y:S05]  /*02d0*/  EXIT ;  /* 0x000000000000794d */ /* 0x000fea0003800000 */
.L_x_3:
[----:B------:R-:W-:-:S00]  /*02e0*/  BRA `(.L_x_3) ;  /* 0xfffffffc00fc7947 */ /* 0x000fc0000383ffff */
[----:B------:R-:W-:-:S00]  /*02f0*/  NOP ;  /* 0x0000000000007918 */ /* 0x000fc00000000000 */
        /* <DEDUP_REMOVED lines=8> */
.L_x_25:


//--------------------- .text._Z9mseKernelPfS_S_  --------------------------
	.section	.text._Z9mseKernelPfS_S_,"ax",@progbits
	.align	128
        .global         _Z9mseKernelPfS_S_
        .type           _Z9mseKernelPfS_S_,@function
        .size           _Z9mseKernelPfS_S_,(.L_x_24 - _Z9mseKernelPfS_S_)
        .other          _Z9mseKernelPfS_S_,@"STO_CUDA_ENTRY STV_DEFAULT"
_Z9mseKernelPfS_S_:
.text._Z9mseKernelPfS_S_:
[----:B------:R-:W-:Y:S01]  /*0000*/  LDC R1, c[0x0][0x37c] ;  /* 0x0000df00ff017b82 */ /* 0x000fe20000000800 */
[----:B------:R-:W0:Y:S01]  /*0010*/  S2R R3, SR_TID.X ;  /* 0x0000000000037919 */ /* 0x000e220000002100 */
[----:B------:R-:W1:Y:S06]  /*0020*/  LDCU UR8, c[0x0][0x360] ;  /* 0x00006c00ff0877ac */ /* 0x000e6c0008000800 */
[----:B------:R-:W2:Y:S01]  /*0030*/  S2UR UR5, SR_CgaCtaId ;  /* 0x00000000000579c3 */ /* 0x000ea20000008800 */
[----:B------:R-:W-:Y:S01]  /*0040*/  BSSY.RECONVERGENT B2, `(.L_x_4) ;  /* 0x0000023000027945 */ /* 0x000fe20003800200 */
[----:B------:R-:W3:Y:S01]  /*0050*/  S2R R2, SR_CTAID.X ;  /* 0x0000000000027919 */ /* 0x000ee20000002500 */
[----:B------:R-:W-:Y:S01]  /*0060*/  UMOV UR4, 0x400 ;  /* 0x0000040000047882 */ /* 0x000fe20000000000 */
[----:B------:R-:W4:Y:S01]  /*0070*/  LDCU.64 UR6, c[0x0][0x358] ;  /* 0x00006b00ff0677ac */ /* 0x000f220008000a00 */
[----:B-1----:R-:W-:Y:S01]  /*0080*/  IMAD.U32 R5, RZ, RZ, UR8 ;  /* 0x00000008ff057e24 */ /* 0x002fe2000f8e00ff */
[----:B--2---:R-:W-:-:S06]  /*0090*/  ULEA UR4, UR5, UR4, 0x18 ;  /* 0x0000000405047291 */ /* 0x004fcc000f8ec0ff */
[----:B0-----:R-:W-:Y:S01]  /*00a0*/  LEA R4, R3, UR4, 0x2 ;  /* 0x0000000403047c11 */ /* 0x001fe2000f8e10ff */
[----:B---3--:R-:W-:-:S05]  /*00b0*/  IMAD R11, R2, UR8, R3 ;  /* 0x00000008020b7c24 */ /* 0x008fca000f8e0203 */
[----:B------:R-:W-:-:S13]  /*00c0*/  ISETP.GT.AND P0, PT, R11, 0xf423e, PT ;  /* 0x000f423e0b00780c */ /* 0x000fda0003f04270 */
[----:B----4-:R-:W-:Y:S05]  /*00d0*/  @P0 BRA `(.L_x_5) ;  /* 0x0000000000600947 */ /* 0x010fea0003800000 */
[----:B------:R-:W0:Y:S08]  /*00e0*/  LDC.64 R6, c[0x0][0x380] ;  /* 0x0000e000ff067b82 */ /* 0x000e300000000a00 */
[----:B------:R-:W1:Y:S01]  /*00f0*/  LDC.64 R8, c[0x0][0x388] ;  /* 0x0000e200ff087b82 */ /* 0x000e620000000a00 */
[----:B0-----:R-:W-:-:S06]  /*0100*/  IMAD.WIDE R6, R11, 0x4, R6 ;  /* 0x000000040b067825 */ /* 0x001fcc00078e0206 */
[----:B------:R-:W2:Y:S01]  /*0110*/  LDG.E R6, desc[UR6][R6.64] ;  /* 0x0000000606067981 */ /* 0x000ea2000c1e1900 */
[----:B-1----:R-:W-:-:S06]  /*0120*/  IMAD.WIDE R8, R11, 0x4, R8 ;  /* 0x000000040b087825 */ /* 0x002fcc00078e0208 */
[----:B------:R-:W2:Y:S01]  /*0130*/  LDG.E R9, desc[UR6][R8.64] ;  /* 0x0000000608097981 */ /* 0x000ea2000c1e1900 */
[----:B------:R-:W-:Y:S02]  /*0140*/  IMAD.MOV.U32 R11, RZ, RZ, 0x358637c6 ;  /* 0x358637c6ff0b7424 */ /* 0x000fe400078e00ff */
[----:B------:R-:W-:-:S04]  /*0150*/  IMAD.MOV.U32 R10, RZ, RZ, 0x497423f0 ;  /* 0x497423f0ff0a7424 */ /* 0x000fc800078e00ff */
[----:B------:R-:W-:-:S04]  /*0160*/  FFMA R10, R11, -R10, 1 ;  /* 0x3f8000000b0a7423 */ /* 0x000fc8000000080a */
[----:B------:R-:W-:Y:S01]  /*0170*/  FFMA R11, R10, R11, 1.0000010206567822024e-06 ;  /* 0x358637c60a0b7423 */ /* 0x000fe2000000000b */
[----:B------:R-:W-:Y:S01]  /*0180*/  BSSY.RECONVERGENT B1, `(.L_x_6) ;  /* 0x000000b000017945 */ /* 0x000fe20003800200 */
[----:B--2---:R-:W-:-:S04]  /*0190*/  FADD R0, R6, -R9 ;  /* 0x8000000906007221 */ /* 0x004fc80000000000 */
[----:B------:R-:W-:-:S04]  /*01a0*/  FMUL R0, R0, R0 ;  /* 0x0000000000007220 */ /* 0x000fc80000400000 */
[----:B------:R-:W0:Y:S01]  /*01b0*/  FCHK P0, R0, 999999 ;  /* 0x497423f000007902 */ /* 0x000e220000000000 */
[----:B------:R-:W-:-:S04]  /*01c0*/  FFMA R10, R0, R11, RZ ;  /* 0x0000000b000a7223 */ /* 0x000fc800000000ff */
[----:B------:R-:W-:-:S04]  /*01d0*/  FFMA R12, R10, -999999, R0 ;  /* 0xc97423f00a0c7823 */ /* 0x000fc80000000000 */
[----:B------:R-:W-:Y:S01]  /*01e0*/  FFMA R11, R11, R12, R10 ;  /* 0x0000000c0b0b7223 */ /* 0x000fe2000000000a */
[----:B0-----:R-:W-:Y:S06]  /*01f0*/  @!P0 BRA `(.L_x_7) ;  /* 0x00000000000c8947 */ /* 0x001fec0003800000 */
[----:B------:R-:W-:-:S07]  /*0200*/  MOV R6, 0x220 ;  /* 0x0000022000067802 */ /* 0x000fce0000000f00 */
[----:B------:R-:W-:Y:S05]  /*0210*/  CALL.REL.NOINC `($__internal_0_$__cuda_sm3x_div_rn_noftz_f32_slowpath) ;  /* 0x0000000000787944 */ /* 0x000fea0003c00000 */
[----:B------:R-:W-:-:S07]  /*0220*/  IMAD.MOV.U32 R11, RZ, RZ, R0 ;  /* 0x000000ffff0b7224 */ /* 0x000fce00078e0000 */
.L_x_7:
[----:B------:R-:W-:Y:S05]  /*0230*/  BSYNC.RECONVERGENT B1 ;  /* 0x0000000000017941 */ /* 0x000fea0003800200 */
.L_x_6:
[----:B------:R0:W-:Y:S01]  /*0240*/  STS [R4], R11 ;  /* 0x0000000b04007388 */ /* 0x0001e20000000800 */
[----:B------:R-:W-:Y:S05]  /*0250*/  BRA `(.L_x_8) ;  /* 0x0000000000047947 */ /* 0x000fea0003800000 */
.L_x_5:
[----:B------:R1:W-:Y:S02]  /*0260*/  STS [R4], RZ ;  /* 0x000000ff04007388 */ /* 0x0003e40000000800 */
.L_x_8:
[----:B------:R-:W-:Y:S05]  /*0270*/  BSYNC.RECONVERGENT B2 ;  /* 0x0000000000027941 */ /* 0x000fea0003800200 */
.L_x_4:
[----:B------:R-:W-:Y:S01]  /*0280*/  BAR.SYNC.DEFER_BLOCKING 0x0 ;  /* 0x0000000000007b1d */ /* 0x000fe20000010000 */
[----:B------:R-:W-:Y:S02]  /*0290*/  ISETP.GE.U32.AND P1, PT, R5, 0x2, PT ;  /* 0x000000020500780c */ /* 0x000fe40003f26070 */
[----:B------:R-:W-:-:S11]  /*02a0*/  ISETP.NE.AND P0, PT, R3, RZ, PT ;  /* 0x000000ff0300720c */ /* 0x000fd60003f05270 */
[----:B------:R-:W-:Y:S05]  /*02b0*/  @!P1 BRA `(.L_x_9) ;  /* 0x00000000002c9947 */ /* 0x000fea0003800000 */
.L_x_10:
[----:B------:R-:W-:-:S04]  /*02c0*/  SHF.R.U32.HI R6, RZ, 0x1, R5 ;  /* 0x00000001ff067819 */ /* 0x000fc80000011605 */
[----:B------:R-:W-:-:S13]  /*02d0*/  ISETP.GE.U32.AND P1, PT, R3, R6, PT ;  /* 0x000000060300720c */ /* 0x000fda0003f26070 */
[----:B------:R-:W-:Y:S01]  /*02e0*/  @!P1 IMAD R0, R6, 0x4, R4 ;  /* 0x0000000406009824 */ /* 0x000fe200078e0204 */
[----:B------:R-:W-:Y:S05]  /*02f0*/  @!P1 LDS R7, [R4] ;  /* 0x0000000004079984 */ /* 0x000fea0000000800 */
[----:B------:R-:W2:Y:S02]  /*0300*/  @!P1 LDS R0, [R0] ;  /* 0x0000000000009984 */ /* 0x000ea40000000800 */
[----:B--2---:R-:W-:-:S05]  /*0310*/  @!P1 FADD R7, R0, R7 ;  /* 0x0000000700079221 */ /* 0x004fca0000000000 */
[----:B------:R2:W-:Y:S01]  /*0320*/  @!P1 STS [R4], R7 ;  /* 0x0000000704009388 */ /* 0x0005e20000000800 */
[----:B------:R-:W-:Y:S01]  /*0330*/  BAR.SYNC.DEFER_BLOCKING 0x0 ;  /* 0x0000000000007b1d */ /* 0x000fe20000010000 */
[----:B------:R-:W-:Y:S01]  /*0340*/  ISETP.GT.U32.AND P1, PT, R5, 0x3, PT ;  /* 0x000000030500780c */ /* 0x000fe20003f24070 */
[----:B------:R-:W-:-:S12]  /*0350*/  IMAD.MOV.U32 R5, RZ, RZ, R6 ;  /* 0x000000ffff057224 */ /* 0x000fd800078e0006 */
[----:B--2---:R-:W-:Y:S05]  /*0360*/  @P1 BRA `(.L_x_10) ;  /* 0xfffffffc00d41947 */ /* 0x004fea000383ffff */
.L_x_9:
[----:B------:R-:W-:Y:S05]  /*0370*/  @P0 EXIT ;  /* 0x000000000000094d */ /* 0x000fea0003800000 */
[----:B------:R-:W2:Y:S01]  /*0380*/  S2UR UR5, SR_CgaCtaId ;  /* 0x00000000000579c3 */ /* 0x000ea20000008800 */
[----:B------:R-:W-:-:S07]  /*0390*/  UMOV UR4, 0x400 ;  /* 0x0000040000047882 */ /* 0x000fce0000000000 */
[----:B01----:R-:W0:Y:S01]  /*03a0*/  LDC.64 R4, c[0x0][0x390] ;  /* 0x0000e400ff047b82 */ /* 0x003e220000000a00 */
[----:B--2---:R-:W-:Y:S01]  /*03b0*/  ULEA UR4, UR5, UR4, 0x18 ;  /* 0x0000000405047291 */ /* 0x004fe2000f8ec0ff */
[----:B0-----:R-:W-:-:S08]  /*03c0*/  IMAD.WIDE.U32 R2, R2, 0x4, R4 ;  /* 0x0000000402027825 */ /* 0x001fd000078e0004 */
[----:B------:R-:W0:Y:S04]  /*03d0*/  LDS R7, [UR4] ;  /* 0x00000004ff077984 */ /* 0x000e280008000800 */
[----:B0-----:R-:W-:Y:S01]  /*03e0*/  STG.E desc[UR6][R2.64], R7 ;  /* 0x0000000702007986 */ /* 0x001fe2000c101906 */
[----:B------:R-:W-:Y:S05]  /*03f0*/  EXIT ;  /* 0x000000000000794d */ /* 0x000fea0003800000 */
        .weak           $__internal_0_$__cuda_sm3x_div_rn_noftz_f32_slowpath
        .type           $__internal_0_$__cuda_sm3x_div_rn_noftz_f32_slowpath,@function
        .size           $__internal_0_$__cuda_sm3x_div_rn_noftz_f32_slowpath,(.L_x_24 - $__internal_0_$__cuda_sm3x_div_rn_noftz_f32_slowpath)
$__internal_0_$__cuda_sm3x_div_rn_noftz_f32_slowpath:
[--C-:B------:R-:W-:Y:S01]  /*0400*/  SHF.R.U32.HI R7, RZ, 0x17, R0.reuse ;  /* 0x00000017ff077819 */ /* 0x100fe20000011600 */
[----:B------:R-:W-:Y:S04]  /*0410*/  BSSY.RECONVERGENT B0, `(.L_x_11) ;  /* 0x000005c000007945 */ /* 0x000fe80003800200 */
[----:B------:R-:W-:Y:S01]  /*0420*/  BSSY.RELIABLE B3, `(.L_x_12) ;  /* 0x000001a000037945 */ /* 0x000fe20003800100 */
[----:B------:R-:W-:Y:S01]  /*0430*/  IMAD.MOV.U32 R8, RZ, RZ, R0 ;  /* 0x000000ffff087224 */ /* 0x000fe200078e0000 */
[----:B------:R-:W-:-:S05]  /*0440*/  LOP3.LUT R7, R7, 0xff, RZ, 0xc0, !PT ;  /* 0x000000ff07077812 */ /* 0x000fca00078ec0ff */
[----:B------:R-:W-:-:S05]  /*0450*/  VIADD R10, R7, 0xffffffff ;  /* 0xffffffff070a7836 */ /* 0x000fca0000000000 */
[----:B------:R-:W-:-:S13]  /*0460*/  ISETP.GT.U32.OR P0, PT, R10, 0xfd, !PT ;  /* 0x000000fd0a00780c */ /* 0x000fda0007f04470 */
[----:B------:R-:W-:Y:S01]  /*0470*/  @!P0 IMAD.MOV.U32 R9, RZ, RZ, RZ ;  /* 0x000000ffff098224 */ /* 0x000fe200078e00ff */
[----:B------:R-:W-:Y:S06]  /*0480*/  @!P0 BRA `(.L_x_13) ;  /* 0x00000000004c8947 */ /* 0x000fec0003800000 */
[----:B------:R-:W-:-:S13]  /*0490*/  FSETP.GTU.FTZ.AND P0, PT, |R0|, +INF , PT ;  /* 0x7f8000000000780b */ /* 0x000fda0003f1c200 */
[----:B------:R-:W-:Y:S05]  /*04a0*/  @P0 BREAK.RELIABLE B3 ;  /* 0x0000000000030942 */ /* 0x000fea0003800100 */
[----:B------:R-:W-:Y:S05]  /*04b0*/  @P0 BRA `(.L_x_14) ;  /* 0x0000000400400947 */ /* 0x000fea0003800000 */
[----:B------:R-:W-:-:S05]  /*04c0*/  IMAD.MOV.U32 R9, RZ, RZ, 0x497423f0 ;  /* 0x497423f0ff097424 */ /* 0x000fca00078e00ff */
[----:B------:R-:W-:-:S13]  /*04d0*/  LOP3.LUT P0, RZ, R9, 0x7fffffff, R8, 0xc8, !PT ;  /* 0x7fffffff09ff7812 */ /* 0x000fda000780c808 */
[----:B------:R-:W-:Y:S05]  /*04e0*/  @!P0 BREAK.RELIABLE B3 ;  /* 0x0000000000038942 */ /* 0x000fea0003800100 */
[----:B------:R-:W-:Y:S05]  /*04f0*/  @!P0 BRA `(.L_x_15) ;  /* 0x0000000400288947 */ /* 0x000fea0003800000 */
[----:B------:R-:W-:-:S13]  /*0500*/  LOP3.LUT P0, RZ, R8, 0x7fffffff, RZ, 0xc0, !PT ;  /* 0x7fffffff08ff7812 */ /* 0x000fda000780c0ff */
[----:B------:R-:W-:Y:S05]  /*0510*/  @!P0 BREAK.RELIABLE B3 ;  /* 0x0000000000038942 */ /* 0x000fea0003800100 */
[----:B------:R-:W-:Y:S05]  /*0520*/  @!P0 BRA `(.L_x_16) ;  /* 0x0000000400148947 */ /* 0x000fea0003800000 */
[----:B------:R-:W-:Y:S02]  /*0530*/  FSETP.NEU.FTZ.AND P0, PT, |R0|, +INF , PT ;  /* 0x7f8000000000780b */ /* 0x000fe40003f1d200 */
[----:B------:R-:W-:-:S04]  /*0540*/  LOP3.LUT P1, RZ, R9, 0x7fffffff, RZ, 0xc0, !PT ;  /* 0x7fffffff09ff7812 */ /* 0x000fc8000782c0ff */
[----:B------:R-:W-:-:S13]  /*0550*/  PLOP3.LUT P0, PT, P0, P1, PT, 0x2f, 0xf2 ;  /* 0x0000000000f2781c */ /* 0x000fda0000702577 */
[----:B------:R-:W-:Y:S05]  /*0560*/  @P0 BREAK.RELIABLE B3 ;  /* 0x0000000000030942 */ /* 0x000fea0003800100 */
[----:B------:R-:W-:Y:S05]  /*0570*/  @P0 BRA `(.L_x_17) ;  /* 0x0000000000f40947 */ /* 0x000fea0003800000 */
[----:B------:R-:W-:-:S13]  /*0580*/  ISETP.GE.AND P0, PT, R10, RZ, PT ;  /* 0x000000ff0a00720c */ /* 0x000fda0003f06270 */
[----:B------:R-:W-:Y:S02]  /*0590*/  @P0 IMAD.MOV.U32 R9, RZ, RZ, RZ ;  /* 0x000000ffff090224 */ /* 0x000fe400078e00ff */
[----:B------:R-:W-:Y:S01]  /*05a0*/  @!P0 FFMA R8, R0, 1.84467440737095516160e+19, RZ ;  /* 0x5f80000000088823 */ /* 0x000fe200000000ff */
[----:B------:R-:W-:-:S07]  /*05b0*/  @!P0 IMAD.MOV.U32 R9, RZ, RZ, -0x40 ;  /* 0xffffffc0ff098424 */ /* 0x000fce00078e00ff */
.L_x_13:
[----:B------:R-:W-:Y:S05]  /*05c0*/  BSYNC.RELIABLE B3 ;  /* 0x0000000000037941 */ /* 0x000fea0003800100 */
.L_x_12:
[----:B------:R-:W-:Y:S01]  /*05d0*/  UMOV UR4, 0x497423f0 ;  /* 0x497423f000047882 */ /* 0x000fe20000000000 */
[----:B------:R-:W-:Y:S01]  /*05e0*/  VIADD R7, R7, 0xffffff81 ;  /* 0xffffff8107077836 */ /* 0x000fe20000000000 */
[----:B------:R-:W-:Y:S01]  /*05f0*/  UIADD3 UR4, UPT, UPT, UR4, -0x9800000, URZ ;  /* 0xf680000004047890 */ /* 0x000fe2000fffe0ff */
[----:B------:R-:W-:Y:S02]  /*0600*/  BSSY.RECONVERGENT B3, `(.L_x_18) ;  /* 0x0000033000037945 */ /* 0x000fe40003800200 */
[----:B------:R-:W-:Y:S01]  /*0610*/  IMAD R0, R7, -0x800000, R8 ;  /* 0xff80000007007824 */ /* 0x000fe200078e0208 */
[----:B------:R-:W-:Y:S02]  /*0620*/  IADD3 R9, PT, PT, R9, -0x13, R7 ;  /* 0xffffffed09097810 */ /* 0x000fe40007ffe007 */
[----:B------:R-:W-:-:S03]  /*0630*/  FADD.FTZ R11, -RZ, -UR4 ;  /* 0x80000004ff0b7e21 */ /* 0x000fc60008010100 */
[----:B------:R-:W0:Y:S02]  /*0640*/  MUFU.RCP R10, UR4 ;  /* 0x00000004000a7d08 */ /* 0x000e240008001000 */
[----:B0-----:R-:W-:-:S04]  /*0650*/  FFMA R13, R10, R11, 1 ;  /* 0x3f8000000a0d7423 */ /* 0x001fc8000000000b */
[----:B------:R-:W-:-:S04]  /*0660*/  FFMA R13, R10, R13, R10 ;  /* 0x0000000d0a0d7223 */ /* 0x000fc8000000000a */
[----:B------:R-:W-:-:S04]  /*0670*/  FFMA R8, R0, R13, RZ ;  /* 0x0000000d00087223 */ /* 0x000fc800000000ff */
[----:B------:R-:W-:-:S04]  /*0680*/  FFMA R10, R11, R8, R0 ;  /* 0x000000080b0a7223 */ /* 0x000fc80000000000 */
[----:B------:R-:W-:-:S04]  /*0690*/  FFMA R10, R13, R10, R8 ;  /* 0x0000000a0d0a7223 */ /* 0x000fc80000000008 */
[----:B------:R-:W-:-:S04]  /*06a0*/  FFMA R11, R11, R10, R0 ;  /* 0x0000000a0b0b7223 */ /* 0x000fc80000000000 */
[----:B------:R-:W-:-:S05]  /*06b0*/  FFMA R0, R13, R11, R10 ;  /* 0x0000000b0d007223 */ /* 0x000fca000000000a */
[----:B------:R-:W-:-:S04]  /*06c0*/  SHF.R.U32.HI R8, RZ, 0x17, R0 ;  /* 0x00000017ff087819 */ /* 0x000fc80000011600 */
[----:B------:R-:W-:-:S05]  /*06d0*/  LOP3.LUT R8, R8, 0xff, RZ, 0xc0, !PT ;  /* 0x000000ff08087812 */ /* 0x000fca00078ec0ff */
[----:B------:R-:W-:-:S04]  /*06e0*/  IMAD.IADD R12, R8, 0x1, R9 ;  /* 0x00000001080c7824 */ /* 0x000fc800078e0209 */
[----:B------:R-:W-:-:S05]  /*06f0*/  VIADD R7, R12, 0xffffffff ;  /* 0xffffffff0c077836 */ /* 0x000fca0000000000 */
[----:B------:R-:W-:-:S13]  /*0700*/  ISETP.GE.U32.AND P0, PT, R7, 0xfe, PT ;  /* 0x000000fe0700780c */ /* 0x000fda0003f06070 */
[----:B------:R-:W-:Y:S05]  /*0710*/  @!P0 BRA `(.L_x_19) ;  /* 0x0000000000808947 */ /* 0x000fea0003800000 */
[----:B------:R-:W-:-:S13]  /*0720*/  ISETP.GT.AND P0, PT, R12, 0xfe, PT ;  /* 0x000000fe0c00780c */ /* 0x000fda0003f04270 */
[----:B------:R-:W-:Y:S05]  /*0730*/  @P0 BRA `(.L_x_20) ;  /* 0x00000000006c0947 */ /* 0x000fea0003800000 */
[----:B------:R-:W-:-:S13]  /*0740*/  ISETP.GE.AND P0, PT, R12, 0x1, PT ;  /* 0x000000010c00780c */ /* 0x000fda0003f06270 */
[----:B------:R-:W-:Y:S05]  /*0750*/  @P0 BRA `(.L_x_21) ;  /* 0x0000000000740947 */ /* 0x000fea0003800000 */
[----:B------:R-:W-:Y:S02]  /*0760*/  ISETP.GE.AND P0, PT, R12, -0x18, PT ;  /* 0xffffffe80c00780c */ /* 0x000fe40003f06270 */
[----:B------:R-:W-:-:S11]  /*0770*/  LOP3.LUT R0, R0, 0x80000000, RZ, 0xc0, !PT ;  /* 0x8000000000007812 */ /* 0x000fd600078ec0ff */
[----:B------:R-:W-:Y:S05]  /*0780*/  @!P0 BRA `(.L_x_21) ;  /* 0x0000000000688947 */ /* 0x000fea0003800000 */
[CCC-:B------:R-:W-:Y:S01]  /*0790*/  FFMA.RZ R7, R13.reuse, R11.reuse, R10.reuse ;  /* 0x0000000b0d077223 */ /* 0x1c0fe2000000c00a */
[-CC-:B------:R-:W-:Y:S01]  /*07a0*/  FFMA.RM R8, R13, R11.reuse, R10.reuse ;  /* 0x0000000b0d087223 */ /* 0x180fe2000000400a */
[C---:B------:R-:W-:Y:S02]  /*07b0*/  ISETP.NE.AND P2, PT, R12.reuse, RZ, PT ;  /* 0x000000ff0c00720c */ /* 0x040fe40003f45270 */
[C---:B------:R-:W-:Y:S02]  /*07c0*/  ISETP.NE.AND P1, PT, R12.reuse, RZ, PT ;  /* 0x000000ff0c00720c */ /* 0x040fe40003f25270 */
[----:B------:R-:W-:Y:S01]  /*07d0*/  LOP3.LUT R9, R7, 0x7fffff, RZ, 0xc0, !PT ;  /* 0x007fffff07097812 */ /* 0x000fe200078ec0ff */
[----:B------:R-:W-:Y:S01]  /*07e0*/  FFMA.RP R7, R13, R11, R10 ;  /* 0x0000000b0d077223 */ /* 0x000fe2000000800a */
[----:B------:R-:W-:Y:S02]  /*07f0*/  VIADD R10, R12, 0x20 ;  /* 0x000000200c0a7836 */ /* 0x000fe40000000000 */
[----:B------:R-:W-:Y:S01]  /*0800*/  LOP3.LUT R9, R9, 0x800000, RZ, 0xfc, !PT ;  /* 0x0080000009097812 */ /* 0x000fe200078efcff */
[----:B------:R-:W-:Y:S01]  /*0810*/  IMAD.MOV R11, RZ, RZ, -R12 ;  /* 0x000000ffff0b7224 */ /* 0x000fe200078e0a0c */
[----:B------:R-:W-:-:S02]  /*0820*/  FSETP.NEU.FTZ.AND P0, PT, R7, R8, PT ;  /* 0x000000080700720b */ /* 0x000fc40003f1d000 */
[----:B------:R-:W-:Y:S02]  /*0830*/  SHF.L.U32 R10, R9, R10, RZ ;  /* 0x0000000a090a7219 */ /* 0x000fe400000006ff */
[----:B------:R-:W-:Y:S02]  /*0840*/  SEL R8, R11, RZ, P2 ;  /* 0x000000ff0b087207 */ /* 0x000fe40001000000 */
[----:B------:R-:W-:Y:S02]  /*0850*/  ISETP.NE.AND P1, PT, R10, RZ, P1 ;  /* 0x000000ff0a00720c */ /* 0x000fe40000f25270 */
[----:B------:R-:W-:Y:S02]  /*0860*/  SHF.R.U32.HI R8, RZ, R8, R9 ;  /* 0x00000008ff087219 */ /* 0x000fe40000011609 */
[----:B------:R-:W-:Y:S02]  /*0870*/  PLOP3.LUT P0, PT, P0, P1, PT, 0xf8, 0x8f ;  /* 0x00000000008f781c */ /* 0x000fe40000703f70 */
[----:B------:R-:W-:-:S02]  /*0880*/  SHF.R.U32.HI R10, RZ, 0x1, R8 ;  /* 0x00000001ff0a7819 */ /* 0x000fc40000011608 */
[----:B------:R-:W-:-:S04]  /*0890*/  SEL R7, RZ, 0x1, !P0 ;  /* 0x00000001ff077807 */ /* 0x000fc80004000000 */
[----:B------:R-:W-:-:S04]  /*08a0*/  LOP3.LUT R7, R7, 0x1, R10, 0xf8, !PT ;  /* 0x0000000107077812 */ /* 0x000fc800078ef80a */
[----:B------:R-:W-:-:S05]  /*08b0*/  LOP3.LUT R7, R7, R8, RZ, 0xc0, !PT ;  /* 0x0000000807077212 */ /* 0x000fca00078ec0ff */
[----:B------:R-:W-:-:S05]  /*08c0*/  IMAD.IADD R7, R10, 0x1, R7 ;  /* 0x000000010a077824 */ /* 0x000fca00078e0207 */
[----:B------:R-:W-:Y:S01]  /*08d0*/  LOP3.LUT R0, R7, R0, RZ, 0xfc, !PT ;  /* 0x0000000007007212 */ /* 0x000fe200078efcff */
[----:B------:R-:W-:Y:S06]  /*08e0*/  BRA `(.L_x_21) ;  /* 0x0000000000107947 */ /* 0x000fec0003800000 */
.L_x_20:
[----:B------:R-:W-:-:S04]  /*08f0*/  LOP3.LUT R0, R0, 0x80000000, RZ, 0xc0, !PT ;  /* 0x8000000000007812 */ /* 0x000fc800078ec0ff */
[----:B------:R-:W-:Y:S01]  /*0900*/  LOP3.LUT R0, R0, 0x7f800000, RZ, 0xfc, !PT ;  /* 0x7f80000000007812 */ /* 0x000fe200078efcff */
[----:B------:R-:W-:Y:S06]  /*0910*/  BRA `(.L_x_21) ;  /* 0x0000000000047947 */ /* 0x000fec0003800000 */
.L_x_19:
[----:B------:R-:W-:-:S07]  /*0920*/  IMAD R0, R9, 0x800000, R0 ;  /* 0x0080000009007824 */ /* 0x000fce00078e0200 */
.L_x_21:
[----:B------:R-:W-:Y:S05]  /*0930*/  BSYNC.RECONVERGENT B3 ;  /* 0x0000000000037941 */ /* 0x000fea0003800200 */
.L_x_18:
[----:B------:R-:W-:Y:S05]  /*0940*/  BRA `(.L_x_22) ;  /* 0x0000000000207947 */ /* 0x000fea0003800000 */
.L_x_17:
[----:B------:R-:W-:-:S04]  /*0950*/  LOP3.LUT R0, R9, 0x80000000, R8, 0x48, !PT ;  /* 0x8000000009007812 */ /* 0x000fc800078e4808 */
[----:B------:R-:W-:Y:S01]  /*0960*/  LOP3.LUT R0, R0, 0x7f800000, RZ, 0xfc, !PT ;  /* 0x7f80000000007812 */ /* 0x000fe200078efcff */
[----:B------:R-:W-:Y:S06]  /*0970*/  BRA `(.L_x_22) ;  /* 0x0000000000147947 */ /* 0x000fec0003800000 */
.L_x_16:
[----:B------:R-:W-:Y:S01]  /*0980*/  LOP3.LUT R0, R9, 0x80000000, R8, 0x48, !PT ;  /* 0x8000000009007812 */ /* 0x000fe200078e4808 */
[----:B------:R-:W-:Y:S06]  /*0990*/  BRA `(.L_x_22) ;  /* 0x00000000000c7947 */ /* 0x000fec0003800000 */
.L_x_15:
[----:B------:R-:W0:Y:S01]  /*09a0*/  MUFU.RSQ R0, -QNAN ;  /* 0xffc0000000007908 */ /* 0x000e220000001400 */
[----:B------:R-:W-:Y:S05]  /*09b0*/  BRA `(.L_x_22) ;  /* 0x0000000000047947 */ /* 0x000fea0003800000 */
.L_x_14:
[----:B------:R-:W-:-:S07]  /*09c0*/  FADD.FTZ R0, R0, 999999 ;  /* 0x497423f000007421 */ /* 0x000fce0000010000 */
.L_x_22:
[----:B------:R-:W-:Y:S05]  /*09d0*/  BSYNC.RECONVERGENT B0 ;  /* 0x0000000000007941 */ /* 0x000fea0003800200 */
.L_x_11:
[----:B------:R-:W-:-:S04]  /*09e0*/  IMAD.MOV.U32 R7, RZ, RZ, 0x0 ;  /* 0x00000000ff077424 */ /* 0x000fc800078e00ff */
[----:B0-----:R-:W-:Y:S05]  /*09f0*/  RET.REL.NODEC R6 `(_Z9mseKernelPfS_S_) ;  /* 0xfffffff406807950 */ /* 0x001fea0003c3ffff */
.L_x_23:
        /* <DEDUP_REMOVED lines=16> */
.L_x_24:


//--------------------- .nv.shared._Z15reductionKernelPfS_i --------------------------
	.section	.nv.shared._Z15reductionKernelPfS_i,"aw",@nobits
	.sectionflags	@""
	.align	16
	.zero		1024


//--------------------- .nv.shared.reserved.0     --------------------------
	.section	.nv.shared.reserved.0,"aw",@nobits
	.weak		__nv_reservedSMEM_offset_0_alias
	.size		__nv_reservedSMEM_offset_0_alias, 0, 64
	.other		__nv_reservedSMEM_offset_0_alias,@"STO_CUDA_RESERVED_SHARED STV_DEFAULT"
__nv_reservedSMEM_offset_0_alias:
	.zero		0
	.zero		64


//--------------------- .nv.shared._Z9mseKernelPfS_S_ --------------------------
	.section	.nv.shared._Z9mseKernelPfS_S_,"aw",@nobits
	.sectionflags	@""
	.align	16
	.zero		1024


//--------------------- .nv.constant0._Z15reductionKernelPfS_i --------------------------
	.section	.nv.constant0._Z15reductionKernelPfS_i,"a",@progbits
	.sectionflags	@""
	.align	4
.nv.constant0._Z15reductionKernelPfS_i:
	.zero		916


//--------------------- .nv.constant0._Z9mseKernelPfS_S_ --------------------------
	.section	.nv.constant0._Z9mseKernelPfS_S_,"a",@progbits
	.sectionflags	@""
	.align	4
.nv.constant0._Z9mseKernelPfS_S_:
	.zero		920


//--------------------- SYMBOLS --------------------------

	.type		.nv.reservedSmem.offset0,@object
	.size		.nv.reservedSmem.offset0,0x4
	.type		.nv.reservedSmem.cap,@object
	.size		.nv.reservedSmem.cap,0x4
